//
// Generated by NVIDIA NVVM Compiler
//
// Compiler Build ID: CL-36424714
// Cuda compilation tools, release 13.0, V13.0.88
// Based on NVVM 20.0.0
//

.version 9.0
.target sm_100
.address_size 64

	// .globl	_Z5countPi

.visible .entry _Z5countPi(
	.param .u64 .ptr .align 1 _Z5countPi_param_0
)
{
	.reg .pred 	%p<2>;
	.reg .b32 	%r<7>;
	.reg .b64 	%rd<5>;

	ld.param.u64 	%rd1, [_Z5countPi_param_0];
	mov.u32 	%r2, %ntid.x;
	mov.u32 	%r3, %ctaid.x;
	mov.u32 	%r4, %tid.x;
	mad.lo.s32 	%r1, %r2, %r3, %r4;
	setp.eq.s32 	%p1, %r1, 0;
	@%p1 bra 	$L__BB0_2;
	cvta.to.global.u64 	%rd2, %rd1;
	mul.wide.s32 	%rd3, %r1, 4;
	add.s64 	%rd4, %rd2, %rd3;
	ld.global.u32 	%r5, [%rd4+-4];
	add.s32 	%r6, %r5, 1;
	st.global.u32 	[%rd4], %r6;
$L__BB0_2:
	ret;

}


// ===== COMPILED SASS (sm_100) =====

	.target	sm_100

	.elftype	@"ET_EXEC"


//--------------------- .note.nv.tkinfo           --------------------------
	.section	.note.nv.tkinfo,"",@"SHT_NOTE"
	.sectionflags	@"SHF_NOTE_NV_TKINFO"
	.tkinfo
        /*0018*/ 	.word	0x00000002
        /*0030*/ 	.string	""
        /*0030*/ 	.string	"ptxas"
        /*0030*/ 	.string	"Cuda compilation tools, release 13.0, V13.0.88"
        /*0030*/ 	.string	"Build cuda_13.0.r13.0/compiler.36424714_0"
        /*0030*/ 	.string	"-arch sm_100 -m 64 "



//--------------------- .note.nv.cuinfo           --------------------------
	.section	.note.nv.cuinfo,"",@"SHT_NOTE"
	.sectionflags	@"SHF_NOTE_NV_CUINFO"
        /*0018*/ 	.short	0x0002
        /*001a*/ 	.short	0x0064
        /*001c*/ 	.short	0x0082
	.zero		2


//--------------------- .nv.info                  --------------------------
	.section	.nv.info,"",@"SHT_CUDA_INFO"
	.align	4


	//----- nvinfo : EIATTR_REGCOUNT
	.align		4
        /*0000*/ 	.byte	0x04, 0x2f
        /*0002*/ 	.short	(.L_1 - .L_0)
	.align		4
.L_0:
        /*0004*/ 	.word	index@(_Z5countPi)
        /*0008*/ 	.word	0x00000008


	//----- nvinfo : EIATTR_FRAME_SIZE
	.align		4
.L_1:
        /*000c*/ 	.byte	0x04, 0x11
        /*000e*/ 	.short	(.L_3 - .L_2)
	.align		4
.L_2:
        /*0010*/ 	.word	index@(_Z5countPi)
        /*0014*/ 	.word	0x00000000


	//----- nvinfo : EIATTR_MIN_STACK_SIZE
	.align		4
.L_3:
        /*0018*/ 	.byte	0x04, 0x12
        /*001a*/ 	.short	(.L_5 - .L_4)
	.align		4
.L_4:
        /*001c*/ 	.word	index@(_Z5countPi)
        /*0020*/ 	.word	0x00000000
.L_5:


//--------------------- .nv.compat                --------------------------
	.section	.nv.compat,"",@"SHT_CUDA_COMPAT_INFO"
	.align	4
        /*0000*/ 	.byte	0x02, 0x09, 0x00, 0x00, 0x02, 0x02, 0x01, 0x00, 0x02, 0x05, 0x05, 0x00, 0x03, 0x07, 0x01, 0x01
        /*0010*/ 	.byte	0x02, 0x03, 0x00, 0x00, 0x02, 0x06, 0x01, 0x00, 0x04, 0x0b, 0x08, 0x00, 0x09, 0x00, 0x00, 0x00
        /*0020*/ 	.byte	0x00, 0x00, 0x00, 0x00


//--------------------- .nv.info._Z5countPi       --------------------------
	.section	.nv.info._Z5countPi,"",@"SHT_CUDA_INFO"
	.sectionflags	@""
	.align	4


	//----- nvinfo : EIATTR_CUDA_API_VERSION
	.align		4
        /*0000*/ 	.byte	0x04, 0x37
        /*0002*/ 	.short	(.L_7 - .L_6)
.L_6:
        /*0004*/ 	.word	0x00000082


	//----- nvinfo : EIATTR_KPARAM_INFO
	.align		4
.L_7:
        /*0008*/ 	.byte	0x04, 0x17
        /*000a*/ 	.short	(.L_9 - .L_8)
.L_8:
        /*000c*/ 	.word	0x00000000
        /*0010*/ 	.short	0x0000
        /*0012*/ 	.short	0x0000
        /*0014*/ 	.byte	0x00, 0xf5, 0x21, 0x00


	//----- nvinfo : EIATTR_SPARSE_MMA_MASK
	.align		4
.L_9:
        /*0018*/ 	.byte	0x03, 0x50
        /*001a*/ 	.short	0x0000


	//----- nvinfo : EIATTR_MAXREG_COUNT
	.align		4
        /*001c*/ 	.byte	0x03, 0x1b
        /*001e*/ 	.short	0x00ff


	//----- nvinfo : EIATTR_MERCURY_ISA_VERSION
	.align		4
        /*0020*/ 	.byte	0x03, 0x5f
        /*0022*/ 	.short	0x0101


	//----- nvinfo : EIATTR_VRC_CTA_INIT_COUNT
	.align		4
        /*0024*/ 	.byte	0x02, 0x4a
	.zero		1
	.zero		1


	//----- nvinfo : EIATTR_EXIT_INSTR_OFFSETS
	.align		4
        /*0028*/ 	.byte	0x04, 0x1c
        /*002a*/ 	.short	(.L_11 - .L_10)


	//   ....[0]....
.L_10:
        /*002c*/ 	.word	0x00000060


	//   ....[1]....
        /*0030*/ 	.word	0x000000d0


	//----- nvinfo : EIATTR_CBANK_PARAM_SIZE
	.align		4
.L_11:
        /*0034*/ 	.byte	0x03, 0x19
        /*0036*/ 	.short	0x0008


	//----- nvinfo : EIATTR_PARAM_CBANK
	.align		4
        /*0038*/ 	.byte	0x04, 0x0a
        /*003a*/ 	.short	(.L_13 - .L_12)
	.align		4
.L_12:
        /*003c*/ 	.word	index@(.nv.constant0._Z5countPi)
        /*0040*/ 	.short	0x0380
        /*0042*/ 	.short	0x0008


	//----- nvinfo : EIATTR_SW_WAR
	.align		4
.L_13:
        /*0044*/ 	.byte	0x04, 0x36
        /*0046*/ 	.short	(.L_15 - .L_14)
.L_14:
        /*0048*/ 	.word	0x00000008
.L_15:


//--------------------- .nv.callgraph             --------------------------
	.section	.nv.callgraph,"",@"SHT_CUDA_CALLGRAPH"
	.align	4
	.sectionentsize	8
	.align		4
        /*0000*/ 	.word	0x00000000
	.align		4
        /*0004*/ 	.word	0xffffffff
	.align		4
        /*0008*/ 	.word	0x00000000
	.align		4
        /*000c*/ 	.word	0xfffffffe
	.align		4
        /*0010*/ 	.word	0x00000000
	.align		4
        /*0014*/ 	.word	0xfffffffd
	.align		4
        /*0018*/ 	.word	0x00000000
	.align		4
        /*001c*/ 	.word	0xfffffffc


//--------------------- .text._Z5countPi          --------------------------
	.section	.text._Z5countPi,"ax",@progbits
	.align	128
        .global         _Z5countPi
        .type           _Z5countPi,@function
        .size           _Z5countPi,(.L_x_1 - _Z5countPi)
        .other          _Z5countPi,@"STO_CUDA_ENTRY STV_DEFAULT"
_Z5countPi:
.text._Z5countPi:
[----:B------:R-:W-:Y:S01]  /*0000*/  LDC R1, c[0x0][0x37c] ;  /* 0x0000df00ff017b82 */ /* 0x000fe20000000800 */
[----:B------:R-:W0:Y:S01]  /*0010*/  S2R R5, SR_CTAID.X ;  /* 0x0000000000057919 */ /* 0x000e220000002500 */
[----:B------:R-:W0:Y:S01]  /*0020*/  LDCU UR4, c[0x0][0x360] ;  /* 0x00006c00ff0477ac */ /* 0x000e220008000800 */
[----:B------:R-:W0:Y:S02]  /*0030*/  S2R R0, SR_TID.X ;  /* 0x0000000000007919 */ /* 0x000e240000002100 */
[----:B0-----:R-:W-:-:S05]  /*0040*/  IMAD R5, R5, UR4, R0 ;  /* 0x0000000405057c24 */ /* 0x001fca000f8e0200 */
[----:B------:R-:W-:-:S13]  /*0050*/  ISETP.NE.AND P0, PT, R5, RZ, PT ;  /* 0x000000ff0500720c */ /* 0x000fda0003f05270 */
[----:B------:R-:W-:Y:S05]  /*0060*/  @!P0 EXIT ;  /* 0x000000000000894d */ /* 0x000fea0003800000 */
[----:B------:R-:W0:Y:S01]  /*0070*/  LDC.64 R2, c[0x0][0x380] ;  /* 0x0000e000ff027b82 */ /* 0x000e220000000a00 */
[----:B------:R-:W1:Y:S01]  /*0080*/  LDCU.64 UR4, c[0x0][0x358] ;  /* 0x00006b00ff0477ac */ /* 0x000e620008000a00 */
[----:B0-----:R-:W-:-:S05]  /*0090*/  IMAD.WIDE R2, R5, 0x4, R2 ;  /* 0x0000000405027825 */ /* 0x001fca00078e0202 */
[----:B-1----:R-:W2:Y:S02]  /*00a0*/  LDG.E R0, desc[UR4][R2.64+-0x4] ;  /* 0xfffffc0402007981 */ /* 0x002ea4000c1e1900 */
[----:B--2---:R-:W-:-:S05]  /*00b0*/  IADD3 R5, PT, PT, R0, 0x1, RZ ;  /* 0x0000000100057810 */ /* 0x004fca0007ffe0ff */
[----:B------:R-:W-:Y:S01]  /*00c0*/  STG.E desc[UR4][R2.64], R5 ;  /* 0x0000000502007986 */ /* 0x000fe2000c101904 */
[----:B------:R-:W-:Y:S05]  /*00d0*/  EXIT ;  /* 0x000000000000794d */ /* 0x000fea0003800000 */
.L_x_0:
[----:B------:R-:W-:-:S00]  /*00e0*/  BRA `(.L_x_0) ;  /* 0xfffffffc00fc7947 */ /* 0x000fc0000383ffff */
[----:B------:R-:W-:-:S00]  /*00f0*/  NOP ;  /* 0x0000000000007918 */ /* 0x000fc00000000000 */
        /* <DEDUP_REMOVED lines=8> */
.L_x_1:


//--------------------- .nv.shared.reserved.0     --------------------------
	.section	.nv.shared.reserved.0,"aw",@nobits
	.weak		__nv_reservedSMEM_offset_0_alias
	.size		__nv_reservedSMEM_offset_0_alias, 0, 64
	.other		__nv_reservedSMEM_offset_0_alias,@"STO_CUDA_RESERVED_SHARED STV_DEFAULT"
__nv_reservedSMEM_offset_0_alias:
	.zero		0
	.zero		64


//--------------------- .nv.constant0._Z5countPi  --------------------------
	.section	.nv.constant0._Z5countPi,"a",@progbits
	.sectionflags	@""
	.align	4
.nv.constant0._Z5countPi:
	.zero		904


//--------------------- SYMBOLS --------------------------

	.type		.nv.reservedSmem.offset0,@object
	.size		.nv.reservedSmem.offset0,0x4
